	.headerflags	@"EF_CUDA_TEXMODE_UNIFIED EF_CUDA_64BIT_ADDRESS EF_CUDA_ACCELERATORS EF_CUDA_SM90 EF_CUDA_VIRTUAL_SM(EF_CUDA_SM90)"
	.elftype	@"ET_EXEC"


//--------------------- .nv.info                  --------------------------
	.section	.nv.info,"",@"SHT_CUDA_INFO"
	.align	4


	//----- nvinfo : EIATTR_REGCOUNT
	.align		4
        /*0000*/ 	.byte	0x04, 0x2f
        /*0002*/ 	.short	(.L_1 - .L_0)
	.align		4
.L_0:
        /*0004*/ 	.word	index@(triton_poi_fused_convolution_leaky_relu_9)
        /*0008*/ 	.word	0x0000000c


	//----- nvinfo : EIATTR_MIN_STACK_SIZE
	.align		4
.L_1:
        /*000c*/ 	.byte	0x04, 0x12
        /*000e*/ 	.short	(.L_3 - .L_2)
	.align		4
.L_2:
        /*0010*/ 	.word	index@(triton_poi_fused_convolution_leaky_relu_9)
        /*0014*/ 	.word	0x00000000


	//----- nvinfo : EIATTR_FRAME_SIZE
	.align		4
.L_3:
        /*0018*/ 	.byte	0x04, 0x11
        /*001a*/ 	.short	(.L_5 - .L_4)
	.align		4
.L_4:
        /*001c*/ 	.word	index@(triton_poi_fused_convolution_leaky_relu_9)
        /*0020*/ 	.word	0x00000000


	//----- nvinfo : EIATTR_MIN_STACK_SIZE
	.align		4
.L_5:
        /*0024*/ 	.byte	0x04, 0x12
        /*0026*/ 	.short	(.L_7 - .L_6)
	.align		4
.L_6:
        /*0028*/ 	.word	index@(triton_poi_fused_convolution_leaky_relu_9)
        /*002c*/ 	.word	0x00000000
.L_7:


//--------------------- .nv.info.triton_poi_fused_convolution_leaky_relu_9 --------------------------
	.section	.nv.info.triton_poi_fused_convolution_leaky_relu_9,"",@"SHT_CUDA_INFO"
	.sectionflags	@""
	.align	4


	//----- nvinfo : EIATTR_CUDA_API_VERSION
	.align		4
        /*0000*/ 	.byte	0x04, 0x37
        /*0002*/ 	.short	(.L_9 - .L_8)
.L_8:
        /*0004*/ 	.word	0x0000007c


	//----- nvinfo : EIATTR_KPARAM_INFO
	.align		4
.L_9:
        /*0008*/ 	.byte	0x04, 0x17
        /*000a*/ 	.short	(.L_11 - .L_10)
.L_10:
        /*000c*/ 	.word	0x00000000
        /*0010*/ 	.short	0x0002
        /*0012*/ 	.short	0x0010
        /*0014*/ 	.byte	0x00, 0xf0, 0x11, 0x00


	//----- nvinfo : EIATTR_KPARAM_INFO
	.align		4
.L_11:
        /*0018*/ 	.byte	0x04, 0x17
        /*001a*/ 	.short	(.L_13 - .L_12)
.L_12:
        /*001c*/ 	.word	0x00000000
        /*0020*/ 	.short	0x0001
        /*0022*/ 	.short	0x0008
        /*0024*/ 	.byte	0x00, 0xf4, 0x21, 0x00


	//----- nvinfo : EIATTR_KPARAM_INFO
	.align		4
.L_13:
        /*0028*/ 	.byte	0x04, 0x17
        /*002a*/ 	.short	(.L_15 - .L_14)
.L_14:
        /*002c*/ 	.word	0x00000000
        /*0030*/ 	.short	0x0000
        /*0032*/ 	.short	0x0000
        /*0034*/ 	.byte	0x00, 0xf4, 0x21, 0x00


	//----- nvinfo : EIATTR_SPARSE_MMA_MASK
	.align		4
.L_15:
        /*0038*/ 	.byte	0x03, 0x50
        /*003a*/ 	.short	0x0000


	//----- nvinfo : EIATTR_MAXREG_COUNT
	.align		4
        /*003c*/ 	.byte	0x03, 0x1b
        /*003e*/ 	.short	0x00ff


	//----- nvinfo : EIATTR_EXIT_INSTR_OFFSETS
	.align		4
        /*0040*/ 	.byte	0x04, 0x1c
        /*0042*/ 	.short	(.L_17 - .L_16)


	//   ....[0]....
.L_16:
        /*0044*/ 	.word	0x00000180


	//----- nvinfo : EIATTR_REQNTID
	.align		4
.L_17:
        /*0048*/ 	.byte	0x04, 0x10
        /*004a*/ 	.short	(.L_19 - .L_18)
.L_18:
        /*004c*/ 	.word	0x00000080
        /*0050*/ 	.word	0x00000001
        /*0054*/ 	.word	0x00000001


	//----- nvinfo : EIATTR_CBANK_PARAM_SIZE
	.align		4
.L_19:
        /*0058*/ 	.byte	0x03, 0x19
        /*005a*/ 	.short	0x0014


	//----- nvinfo : EIATTR_PARAM_CBANK
	.align		4
        /*005c*/ 	.byte	0x04, 0x0a
        /*005e*/ 	.short	(.L_21 - .L_20)
	.align		4
.L_20:
        /*0060*/ 	.word	index@(.nv.constant0.triton_poi_fused_convolution_leaky_relu_9)
        /*0064*/ 	.short	0x0210
        /*0066*/ 	.short	0x0014


	//----- nvinfo : EIATTR_SW_WAR
	.align		4
.L_21:
        /*0068*/ 	.byte	0x04, 0x36
        /*006a*/ 	.short	(.L_23 - .L_22)
.L_22:
        /*006c*/ 	.word	0x00000008
.L_23:


//--------------------- .nv.callgraph             --------------------------
	.section	.nv.callgraph,"",@"SHT_CUDA_CALLGRAPH"
	.align	4
	.sectionentsize	8
	.align		4
        /*0000*/ 	.word	0x00000000
	.align		4
        /*0004*/ 	.word	0xffffffff
	.align		4
        /*0008*/ 	.word	0x00000000
	.align		4
        /*000c*/ 	.word	0xfffffffe
	.align		4
        /*0010*/ 	.word	0x00000000
	.align		4
        /*0014*/ 	.word	0xfffffffd
	.align		4
        /*0018*/ 	.word	0x00000000
	.align		4
        /*001c*/ 	.word	0xfffffffc


//--------------------- .text.triton_poi_fused_convolution_leaky_relu_9 --------------------------
	.section	.text.triton_poi_fused_convolution_leaky_relu_9,"ax",@progbits
	.align	128
        .global         triton_poi_fused_convolution_leaky_relu_9
        .type           triton_poi_fused_convolution_leaky_relu_9,@function
        .size           triton_poi_fused_convolution_leaky_relu_9,(.L_x_1 - triton_poi_fused_convolution_leaky_relu_9)
        .other          triton_poi_fused_convolution_leaky_relu_9,@"STO_CUDA_ENTRY STV_DEFAULT"
triton_poi_fused_convolution_leaky_relu_9:
.text.triton_poi_fused_convolution_leaky_relu_9:
[----:B------:R-:W-:Y:S01]  /*0000*/  LDC R1, c[0x0][0x28] ;  /* 0x00000a00ff017b82 */ /* 0x000fe20000000800 */
[----:B------:R-:W1:Y:S07]  /*0010*/  S2R R0, SR_TID.X ;  /* 0x0000000000007919 */ /* 0x000e6e0000002100 */
[----:B------:R-:W2:Y:S01]  /*0020*/  LDC.64 R4, c[0x0][0x218] ;  /* 0x00008600ff047b82 */ /* 0x000ea20000000a00 */
[----:B------:R-:W-:Y:S01]  /*0030*/  ULDC.64 UR4, c[0x0][0x208] ;  /* 0x0000820000047ab9 */ /* 0x000fe20000000a00 */
[----:B------:R-:W3:Y:S01]  /*0040*/  S2R R7, SR_CTAID.X ;  /* 0x0000000000077919 */ /* 0x000ee20000002500 */
[----:B-1----:R-:W-:-:S02]  /*0050*/  LOP3.LUT R0, R0, 0x7f, RZ, 0xc0, !PT ;  /* 0x0000007f00007812 */ /* 0x002fc400078ec0ff */
[----:B---3--:R-:W-:-:S03]  /*0060*/  SHF.R.S32.HI R2, RZ, 0x18, R7 ;  /* 0x00000018ff027819 */ /* 0x008fc60000011407 */
[----:B------:R-:W-:Y:S01]  /*0070*/  IMAD R7, R7, 0x80, R0 ;  /* 0x0000008007077824 */ /* 0x000fe200078e0200 */
[----:B------:R-:W-:Y:S02]  /*0080*/  SGXT R0, R2, 0x1 ;  /* 0x000000010200781a */ /* 0x000fe40000000200 */
[----:B------:R-:W1:Y:S02]  /*0090*/  LDC.64 R2, c[0x0][0x210] ;  /* 0x00008400ff027b82 */ /* 0x000e640000000a00 */
[----:B------:R-:W-:-:S04]  /*00a0*/  LEA.HI R0, R0, R7, RZ, 0x4 ;  /* 0x0000000700007211 */ /* 0x000fc800078f20ff */
[--C-:B------:R-:W-:Y:S02]  /*00b0*/  SHF.R.S32.HI R6, RZ, 0x4, R0.reuse ;  /* 0x00000004ff067819 */ /* 0x100fe40000011400 */
[----:B------:R-:W-:-:S04]  /*00c0*/  SHF.R.S32.HI R9, RZ, 0x1f, R0 ;  /* 0x0000001fff097819 */ /* 0x000fc80000011400 */
[----:B------:R-:W-:-:S04]  /*00d0*/  LEA.HI R9, R9, R6, RZ, 0x6 ;  /* 0x0000000609097211 */ /* 0x000fc800078f30ff */
[----:B------:R-:W-:-:S05]  /*00e0*/  LOP3.LUT R9, R9, 0xffffffc0, RZ, 0xc0, !PT ;  /* 0xffffffc009097812 */ /* 0x000fca00078ec0ff */
[----:B------:R-:W-:Y:S02]  /*00f0*/  IMAD.IADD R9, R6, 0x1, -R9 ;  /* 0x0000000106097824 */ /* 0x000fe400078e0a09 */
[----:B-1----:R-:W-:-:S04]  /*0100*/  IMAD.WIDE R2, R7, 0x4, R2 ;  /* 0x0000000407027825 */ /* 0x002fc800078e0202 */
[----:B--2---:R-:W-:Y:S01]  /*0110*/  IMAD.WIDE R4, R9, 0x4, R4 ;  /* 0x0000000409047825 */ /* 0x004fe200078e0204 */
[----:B------:R-:W2:Y:S05]  /*0120*/  LDG.E R0, desc[UR4][R2.64] ;  /* 0x0000000402007981 */ /* 0x000eaa000c1e1900 */
[----:B------:R-:W2:Y:S02]  /*0130*/  LDG.E.EL R5, desc[UR4][R4.64] ;  /* 0x0000000404057981 */ /* 0x000ea4000c2e1900 */
[C---:B--2---:R-:W-:Y:S01]  /*0140*/  FSETP.GT.AND P0, PT, R0.reuse, -R5, PT ;  /* 0x800000050000720b */ /* 0x044fe20003f04000 */
[----:B------:R-:W-:-:S12]  /*0150*/  FADD R7, R0, R5 ;  /* 0x0000000500077221 */ /* 0x000fd80000000000 */
[----:B------:R-:W-:-:S05]  /*0160*/  @!P0 FMUL R7, R7, 0.20000000298023223877 ;  /* 0x3e4ccccd07078820 */ /* 0x000fca0000400000 */
[----:B------:R-:W-:Y:S01]  /*0170*/  STG.E desc[UR4][R2.64], R7 ;  /* 0x0000000702007986 */ /* 0x000fe2000c101904 */
[----:B------:R-:W-:Y:S05]  /*0180*/  EXIT ;  /* 0x000000000000794d */ /* 0x000fea0003800000 */
.L_x_0:
[----:B------:R-:W-:-:S00]  /*0190*/  BRA `(.L_x_0) ;  /* 0xfffffffc00fc7947 */ /* 0x000fc0000383ffff */
[----:B------:R-:W-:-:S00]  /*01a0*/  NOP ;  /* 0x0000000000007918 */ /* 0x000fc00000000000 */
        /* <DEDUP_REMOVED lines=13> */
.L_x_1:


//--------------------- .nv.constant0.triton_poi_fused_convolution_leaky_relu_9 --------------------------
	.section	.nv.constant0.triton_poi_fused_convolution_leaky_relu_9,"a",@progbits
	.sectionflags	@""
	.align	4
.nv.constant0.triton_poi_fused_convolution_leaky_relu_9:
	.zero		548
